	.headerflags	@"EF_CUDA_TEXMODE_UNIFIED EF_CUDA_64BIT_ADDRESS EF_CUDA_ACCELERATORS EF_CUDA_SM90 EF_CUDA_VIRTUAL_SM(EF_CUDA_SM90)"
	.elftype	@"ET_EXEC"


//--------------------- .nv.info                  --------------------------
	.section	.nv.info,"",@"SHT_CUDA_INFO"
	.align	4


	//----- nvinfo : EIATTR_REGCOUNT
	.align		4
        /*0000*/ 	.byte	0x04, 0x2f
        /*0002*/ 	.short	(.L_3 - .L_2)
	.align		4
.L_2:
        /*0004*/ 	.word	index@(triton_poi_fused__native_batch_norm_legit_no_training_43)
        /*0008*/ 	.word	0x00000018


	//----- nvinfo : EIATTR_MIN_STACK_SIZE
	.align		4
.L_3:
        /*000c*/ 	.byte	0x04, 0x12
        /*000e*/ 	.short	(.L_5 - .L_4)
	.align		4
.L_4:
        /*0010*/ 	.word	index@(triton_poi_fused__native_batch_norm_legit_no_training_43)
        /*0014*/ 	.word	0x00000000


	//----- nvinfo : EIATTR_FRAME_SIZE
	.align		4
.L_5:
        /*0018*/ 	.byte	0x04, 0x11
        /*001a*/ 	.short	(.L_7 - .L_6)
	.align		4
.L_6:
        /*001c*/ 	.word	index@(triton_poi_fused__native_batch_norm_legit_no_training_43)
        /*0020*/ 	.word	0x00000000


	//----- nvinfo : EIATTR_MIN_STACK_SIZE
	.align		4
.L_7:
        /*0024*/ 	.byte	0x04, 0x12
        /*0026*/ 	.short	(.L_9 - .L_8)
	.align		4
.L_8:
        /*0028*/ 	.word	index@(triton_poi_fused__native_batch_norm_legit_no_training_43)
        /*002c*/ 	.word	0x00000000
.L_9:


//--------------------- .nv.info.triton_poi_fused__native_batch_norm_legit_no_training_43 --------------------------
	.section	.nv.info.triton_poi_fused__native_batch_norm_legit_no_training_43,"",@"SHT_CUDA_INFO"
	.sectionflags	@""
	.align	4


	//----- nvinfo : EIATTR_CUDA_API_VERSION
	.align		4
        /*0000*/ 	.byte	0x04, 0x37
        /*0002*/ 	.short	(.L_11 - .L_10)
.L_10:
        /*0004*/ 	.word	0x0000007c


	//----- nvinfo : EIATTR_KPARAM_INFO
	.align		4
.L_11:
        /*0008*/ 	.byte	0x04, 0x17
        /*000a*/ 	.short	(.L_13 - .L_12)
.L_12:
        /*000c*/ 	.word	0x00000000
        /*0010*/ 	.short	0x0006
        /*0012*/ 	.short	0x0030
        /*0014*/ 	.byte	0x00, 0xf0, 0x11, 0x00


	//----- nvinfo : EIATTR_KPARAM_INFO
	.align		4
.L_13:
        /*0018*/ 	.byte	0x04, 0x17
        /*001a*/ 	.short	(.L_15 - .L_14)
.L_14:
        /*001c*/ 	.word	0x00000000
        /*0020*/ 	.short	0x0005
        /*0022*/ 	.short	0x0028
        /*0024*/ 	.byte	0x00, 0xf4, 0x21, 0x00


	//----- nvinfo : EIATTR_KPARAM_INFO
	.align		4
.L_15:
        /*0028*/ 	.byte	0x04, 0x17
        /*002a*/ 	.short	(.L_17 - .L_16)
.L_16:
        /*002c*/ 	.word	0x00000000
        /*0030*/ 	.short	0x0004
        /*0032*/ 	.short	0x0020
        /*0034*/ 	.byte	0x00, 0xf4, 0x21, 0x00


	//----- nvinfo : EIATTR_KPARAM_INFO
	.align		4
.L_17:
        /*0038*/ 	.byte	0x04, 0x17
        /*003a*/ 	.short	(.L_19 - .L_18)
.L_18:
        /*003c*/ 	.word	0x00000000
        /*0040*/ 	.short	0x0003
        /*0042*/ 	.short	0x0018
        /*0044*/ 	.byte	0x00, 0xf4, 0x21, 0x00


	//----- nvinfo : EIATTR_KPARAM_INFO
	.align		4
.L_19:
        /*0048*/ 	.byte	0x04, 0x17
        /*004a*/ 	.short	(.L_21 - .L_20)
.L_20:
        /*004c*/ 	.word	0x00000000
        /*0050*/ 	.short	0x0002
        /*0052*/ 	.short	0x0010
        /*0054*/ 	.byte	0x00, 0xf4, 0x21, 0x00


	//----- nvinfo : EIATTR_KPARAM_INFO
	.align		4
.L_21:
        /*0058*/ 	.byte	0x04, 0x17
        /*005a*/ 	.short	(.L_23 - .L_22)
.L_22:
        /*005c*/ 	.word	0x00000000
        /*0060*/ 	.short	0x0001
        /*0062*/ 	.short	0x0008
        /*0064*/ 	.byte	0x00, 0xf4, 0x21, 0x00


	//----- nvinfo : EIATTR_KPARAM_INFO
	.align		4
.L_23:
        /*0068*/ 	.byte	0x04, 0x17
        /*006a*/ 	.short	(.L_25 - .L_24)
.L_24:
        /*006c*/ 	.word	0x00000000
        /*0070*/ 	.short	0x0000
        /*0072*/ 	.short	0x0000
        /*0074*/ 	.byte	0x00, 0xf4, 0x21, 0x00


	//----- nvinfo : EIATTR_SPARSE_MMA_MASK
	.align		4
.L_25:
        /*0078*/ 	.byte	0x03, 0x50
        /*007a*/ 	.short	0x0000


	//----- nvinfo : EIATTR_MAXREG_COUNT
	.align		4
        /*007c*/ 	.byte	0x03, 0x1b
        /*007e*/ 	.short	0x00ff


	//----- nvinfo : EIATTR_EXIT_INSTR_OFFSETS
	.align		4
        /*0080*/ 	.byte	0x04, 0x1c
        /*0082*/ 	.short	(.L_27 - .L_26)


	//   ....[0]....
.L_26:
        /*0084*/ 	.word	0x000003e0


	//   ....[1]....
        /*0088*/ 	.word	0x00000400


	//----- nvinfo : EIATTR_REQNTID
	.align		4
.L_27:
        /*008c*/ 	.byte	0x04, 0x10
        /*008e*/ 	.short	(.L_29 - .L_28)
.L_28:
        /*0090*/ 	.word	0x00000080
        /*0094*/ 	.word	0x00000001
        /*0098*/ 	.word	0x00000001


	//----- nvinfo : EIATTR_CBANK_PARAM_SIZE
	.align		4
.L_29:
        /*009c*/ 	.byte	0x03, 0x19
        /*009e*/ 	.short	0x0034


	//----- nvinfo : EIATTR_PARAM_CBANK
	.align		4
        /*00a0*/ 	.byte	0x04, 0x0a
        /*00a2*/ 	.short	(.L_31 - .L_30)
	.align		4
.L_30:
        /*00a4*/ 	.word	index@(.nv.constant0.triton_poi_fused__native_batch_norm_legit_no_training_43)
        /*00a8*/ 	.short	0x0210
        /*00aa*/ 	.short	0x0034


	//----- nvinfo : EIATTR_SW_WAR
	.align		4
.L_31:
        /*00ac*/ 	.byte	0x04, 0x36
        /*00ae*/ 	.short	(.L_33 - .L_32)
.L_32:
        /*00b0*/ 	.word	0x00000008
.L_33:


//--------------------- .nv.callgraph             --------------------------
	.section	.nv.callgraph,"",@"SHT_CUDA_CALLGRAPH"
	.align	4
	.sectionentsize	8
	.align		4
        /*0000*/ 	.word	0x00000000
	.align		4
        /*0004*/ 	.word	0xffffffff
	.align		4
        /*0008*/ 	.word	0x00000000
	.align		4
        /*000c*/ 	.word	0xfffffffe
	.align		4
        /*0010*/ 	.word	0x00000000
	.align		4
        /*0014*/ 	.word	0xfffffffd
	.align		4
        /*0018*/ 	.word	0x00000000
	.align		4
        /*001c*/ 	.word	0xfffffffc


//--------------------- .nv.constant4             --------------------------
	.section	.nv.constant4,"a",@progbits
	.align	8
	.align		8
.nv.constant4:
        /*0000*/ 	.dword	_$_str
	.align		8
        /*0008*/ 	.dword	_$_str_$_2


//--------------------- .text.triton_poi_fused__native_batch_norm_legit_no_training_43 --------------------------
	.section	.text.triton_poi_fused__native_batch_norm_legit_no_training_43,"ax",@progbits
	.align	128
        .global         triton_poi_fused__native_batch_norm_legit_no_training_43
        .type           triton_poi_fused__native_batch_norm_legit_no_training_43,@function
        .size           triton_poi_fused__native_batch_norm_legit_no_training_43,(.L_x_1 - triton_poi_fused__native_batch_norm_legit_no_training_43)
        .other          triton_poi_fused__native_batch_norm_legit_no_training_43,@"STO_CUDA_ENTRY STV_DEFAULT"
triton_poi_fused__native_batch_norm_legit_no_training_43:
.text.triton_poi_fused__native_batch_norm_legit_no_training_43:
[----:B------:R-:W0:Y:S01]  /*0000*/  LDC R1, c[0x0][0x28] ;  /* 0x00000a00ff017b82 */ /* 0x000e220000000800 */
[----:B------:R-:W1:Y:S01]  /*0010*/  S2R R0, SR_TID.X ;  /* 0x0000000000007919 */ /* 0x000e620000002100 */
[----:B------:R-:W-:-:S06]  /*0020*/  HFMA2.MMA R2, -RZ, RZ, 0, 0 ;  /* 0x00000000ff027435 */ /* 0x000fcc00000001ff */
[----:B------:R-:W2:Y:S01]  /*0030*/  LDC.64 R10, c[0x0][0x220] ;  /* 0x00008800ff0a7b82 */ /* 0x000ea20000000a00 */
[----:B------:R-:W-:Y:S01]  /*0040*/  ULDC.64 UR4, c[0x0][0x208] ;  /* 0x0000820000047ab9 */ /* 0x000fe20000000a00 */
[----:B------:R-:W3:Y:S06]  /*0050*/  S2R R3, SR_CTAID.X ;  /* 0x0000000000037919 */ /* 0x000eec0000002500 */
[----:B------:R-:W4:Y:S08]  /*0060*/  LDC.64 R14, c[0x0][0x210] ;  /* 0x00008400ff0e7b82 */ /* 0x000f300000000a00 */
[----:B------:R-:W5:Y:S08]  /*0070*/  LDC.64 R16, c[0x0][0x218] ;  /* 0x00008600ff107b82 */ /* 0x000f700000000a00 */
[----:B------:R-:W5:Y:S01]  /*0080*/  LDC.64 R18, c[0x0][0x228] ;  /* 0x00008a00ff127b82 */ /* 0x000f620000000a00 */
[----:B-1----:R-:W-:-:S07]  /*0090*/  SHF.L.U32 R0, R0, 0x1, RZ ;  /* 0x0000000100007819 */ /* 0x002fce00000006ff */
[----:B------:R-:W1:Y:S01]  /*00a0*/  LDC.64 R20, c[0x0][0x230] ;  /* 0x00008c00ff147b82 */ /* 0x000e620000000a00 */
[----:B------:R-:W-:-:S04]  /*00b0*/  LOP3.LUT R0, R0, 0xfe, RZ, 0xc0, !PT ;  /* 0x000000fe00007812 */ /* 0x000fc800078ec0ff */
[----:B---3--:R-:W-:-:S04]  /*00c0*/  LEA R3, R3, R0, 0x8 ;  /* 0x0000000003037211 */ /* 0x008fc800078e40ff */
[C---:B------:R-:W-:Y:S01]  /*00d0*/  ISETP.GE.AND P4, PT, R3.reuse, 0x7200, PT ;  /* 0x000072000300780c */ /* 0x040fe20003f86270 */
[----:B------:R-:W-:-:S05]  /*00e0*/  IMAD.HI R0, R3, -0x7047dc11, R2 ;  /* 0x8fb823ef03007827 */ /* 0x000fca00078e0202 */
[----:B------:R-:W-:-:S04]  /*00f0*/  SHF.R.U32.HI R5, RZ, 0x1f, R0 ;  /* 0x0000001fff057819 */ /* 0x000fc80000011600 */
[----:B------:R-:W-:-:S05]  /*0100*/  LEA.HI.SX32 R5, R0, R5, 0x16 ;  /* 0x0000000500057211 */ /* 0x000fca00078fb2ff */
[----:B------:R-:W-:Y:S01]  /*0110*/  IMAD R13, R5, -0x720, R3 ;  /* 0xfffff8e0050d7824 */ /* 0x000fe200078e0203 */
[----:B------:R-:W-:-:S03]  /*0120*/  CS2R R4, SRZ ;  /* 0x0000000000047805 */ /* 0x000fc6000001ff00 */
[----:B--2---:R-:W-:-:S05]  /*0130*/  IMAD.WIDE R10, R13, 0x4, R10 ;  /* 0x000000040d0a7825 */ /* 0x004fca00078e020a */
[----:B------:R2:W3:Y:S01]  /*0140*/  @!P4 LDG.E.EL.64 R4, desc[UR4][R10.64] ;  /* 0x000000040a04c981 */ /* 0x0004e2000c2e1b00 */
[----:B------:R-:W-:Y:S02]  /*0150*/  CS2R R6, SRZ ;  /* 0x0000000000067805 */ /* 0x000fe4000001ff00 */
[----:B------:R-:W-:Y:S01]  /*0160*/  CS2R R8, SRZ ;  /* 0x0000000000087805 */ /* 0x000fe2000001ff00 */
[----:B----4-:R-:W-:-:S04]  /*0170*/  IMAD.WIDE R14, R3, 0x4, R14 ;  /* 0x00000004030e7825 */ /* 0x010fc800078e020e */
[C---:B-----5:R-:W-:Y:S01]  /*0180*/  IMAD.WIDE R16, R13.reuse, 0x4, R16 ;  /* 0x000000040d107825 */ /* 0x060fe200078e0210 */
[----:B------:R-:W4:Y:S01]  /*0190*/  @!P4 LDG.E.64 R6, desc[UR4][R14.64] ;  /* 0x000000040e06c981 */ /* 0x000f22000c1e1b00 */
[----:B--2---:R-:W-:Y:S02]  /*01a0*/  CS2R R10, SRZ ;  /* 0x00000000000a7805 */ /* 0x004fe4000001ff00 */
[C---:B0-----:R-:W-:Y:S01]  /*01b0*/  IMAD.WIDE R18, R13.reuse, 0x4, R18 ;  /* 0x000000040d127825 */ /* 0x041fe200078e0212 */
[----:B------:R0:W4:Y:S03]  /*01c0*/  @!P4 LDG.E.EL.64 R8, desc[UR4][R16.64] ;  /* 0x000000041008c981 */ /* 0x000126000c2e1b00 */
[----:B-1----:R-:W-:Y:S01]  /*01d0*/  IMAD.WIDE R20, R13, 0x4, R20 ;  /* 0x000000040d147825 */ /* 0x002fe200078e0214 */
[----:B------:R-:W-:-:S04]  /*01e0*/  CS2R R12, SRZ ;  /* 0x00000000000c7805 */ /* 0x000fc8000001ff00 */
[----:B------:R-:W2:Y:S04]  /*01f0*/  @!P4 LDG.E.EL.64 R10, desc[UR4][R20.64] ;  /* 0x00000004140ac981 */ /* 0x000ea8000c2e1b00 */
[----:B------:R-:W2:Y:S01]  /*0200*/  @!P4 LDG.E.EL.64 R12, desc[UR4][R18.64] ;  /* 0x00000004120cc981 */ /* 0x000ea2000c2e1b00 */
[----:B0-----:R-:W-:Y:S01]  /*0210*/  MOV R17, 0x3e800000 ;  /* 0x3e80000000117802 */ /* 0x001fe20000000f00 */
[----:B---3--:R-:W-:Y:S01]  /*0220*/  FADD R4, R4, 9.9999997473787516356e-06 ;  /* 0x3727c5ac04047421 */ /* 0x008fe20000000000 */
[----:B------:R-:W-:-:S03]  /*0230*/  FADD R0, R5, 9.9999997473787516356e-06 ;  /* 0x3727c5ac05007421 */ /* 0x000fc60000000000 */
[----:B------:R0:W1:Y:S08]  /*0240*/  MUFU.SQRT R2, R4 ;  /* 0x0000000400027308 */ /* 0x0000700000002000 */
[----:B------:R-:W3:Y:S01]  /*0250*/  MUFU.SQRT R14, R0 ;  /* 0x00000000000e7308 */ /* 0x000ee20000002000 */
[----:B0-----:R-:W0:Y:S01]  /*0260*/  LDC.64 R4, c[0x0][0x238] ;  /* 0x00008e00ff047b82 */ /* 0x001e220000000a00 */
[----:B-1----:R-:W-:-:S02]  /*0270*/  FSETP.GT.AND P0, PT, R2, 8.50705917302346158658e+37, PT ;  /* 0x7e8000000200780b */ /* 0x002fc40003f04000 */
[----:B------:R-:W-:Y:S02]  /*0280*/  FSETP.GEU.AND P2, PT, R2, 1.175494350822287508e-38, PT ;  /* 0x008000000200780b */ /* 0x000fe40003f4e000 */
[C---:B---3--:R-:W-:Y:S02]  /*0290*/  FSETP.GT.AND P1, PT, R14.reuse, 8.50705917302346158658e+37, PT ;  /* 0x7e8000000e00780b */ /* 0x048fe40003f24000 */
[----:B------:R-:W-:-:S07]  /*02a0*/  FSETP.GEU.AND P3, PT, R14, 1.175494350822287508e-38, PT ;  /* 0x008000000e00780b */ /* 0x000fce0003f6e000 */
[----:B------:R-:W-:-:S04]  /*02b0*/  @P0 FMUL R2, R2, 0.25 ;  /* 0x3e80000002020820 */ /* 0x000fc80000400000 */
[----:B------:R-:W-:Y:S01]  /*02c0*/  @!P2 FMUL R2, R2, 16777216 ;  /* 0x4b8000000202a820 */ /* 0x000fe20000400000 */
[----:B------:R-:W-:-:S04]  /*02d0*/  @P1 FMUL R14, R14, 0.25 ;  /* 0x3e8000000e0e1820 */ /* 0x000fc80000400000 */
[----:B------:R-:W-:Y:S01]  /*02e0*/  @!P3 FMUL R14, R14, 16777216 ;  /* 0x4b8000000e0eb820 */ /* 0x000fe20000400000 */
[----:B------:R-:W1:Y:S01]  /*02f0*/  MUFU.RCP R2, R2 ;  /* 0x0000000200027308 */ /* 0x000e620000001000 */
[----:B------:R-:W-:-:S07]  /*0300*/  FSEL R15, R17, 1, P0 ;  /* 0x3f800000110f7808 */ /* 0x000fce0000000000 */
[----:B------:R-:W3:Y:S01]  /*0310*/  MUFU.RCP R14, R14 ;  /* 0x0000000e000e7308 */ /* 0x000ee20000001000 */
[----:B------:R-:W-:Y:S01]  /*0320*/  FSEL R17, R17, 1, P1 ;  /* 0x3f80000011117808 */ /* 0x000fe20000800000 */
[----:B------:R-:W-:-:S04]  /*0330*/  @!P2 FMUL R15, R15, 16777216 ;  /* 0x4b8000000f0fa820 */ /* 0x000fc80000400000 */
[----:B------:R-:W-:Y:S01]  /*0340*/  @!P3 FMUL R17, R17, 16777216 ;  /* 0x4b8000001111b820 */ /* 0x000fe20000400000 */
[----:B----4-:R-:W-:Y:S01]  /*0350*/  FADD R7, -R9, R7 ;  /* 0x0000000709077221 */ /* 0x010fe20000000100 */
[----:B------:R-:W-:Y:S01]  /*0360*/  FADD R6, -R8, R6 ;  /* 0x0000000608067221 */ /* 0x000fe20000000100 */
[----:B-1----:R-:W-:Y:S01]  /*0370*/  FMUL R15, R2, R15 ;  /* 0x0000000f020f7220 */ /* 0x002fe20000400000 */
[----:B---3--:R-:W-:-:S03]  /*0380*/  FMUL R0, R14, R17 ;  /* 0x000000110e007220 */ /* 0x008fc60000400000 */
[----:B------:R-:W-:Y:S01]  /*0390*/  FMUL R15, R6, R15 ;  /* 0x0000000f060f7220 */ /* 0x000fe20000400000 */
[----:B------:R-:W-:Y:S01]  /*03a0*/  FMUL R0, R7, R0 ;  /* 0x0000000007007220 */ /* 0x000fe20000400000 */
[----:B0-----:R-:W-:-:S04]  /*03b0*/  IMAD.WIDE R4, R3, 0x4, R4 ;  /* 0x0000000403047825 */ /* 0x001fc800078e0204 */
[----:B--2---:R-:W-:Y:S01]  /*03c0*/  FFMA R10, R15, R12, R10 ;  /* 0x0000000c0f0a7223 */ /* 0x004fe2000000000a */
[----:B------:R-:W-:Y:S01]  /*03d0*/  FFMA R11, R0, R13, R11 ;  /* 0x0000000d000b7223 */ /* 0x000fe2000000000b */
[----:B------:R-:W-:Y:S06]  /*03e0*/  @P4 EXIT ;  /* 0x000000000000494d */ /* 0x000fec0003800000 */
[----:B------:R-:W-:Y:S01]  /*03f0*/  STG.E.64 desc[UR4][R4.64], R10 ;  /* 0x0000000a04007986 */ /* 0x000fe2000c101b04 */
[----:B------:R-:W-:Y:S05]  /*0400*/  EXIT ;  /* 0x000000000000794d */ /* 0x000fea0003800000 */
.L_x_0:
[----:B------:R-:W-:-:S00]  /*0410*/  BRA `(.L_x_0) ;  /* 0xfffffffc00fc7947 */ /* 0x000fc0000383ffff */
[----:B------:R-:W-:-:S00]  /*0420*/  NOP ;  /* 0x0000000000007918 */ /* 0x000fc00000000000 */
        /* <DEDUP_REMOVED lines=13> */
.L_x_1:


//--------------------- .nv.global.init           --------------------------
	.section	.nv.global.init,"aw",@progbits
.nv.global.init:
	.type		_$_str,@object
	.size		_$_str,(_$_str_$_2 - _$_str)
_$_str:
        /*0000*/ 	.byte	0x5f, 0x5f, 0x43, 0x55, 0x44, 0x41, 0x5f, 0x46, 0x54, 0x5a, 0x00
	.type		_$_str_$_2,@object
	.size		_$_str_$_2,(.L_1 - _$_str_$_2)
_$_str_$_2:
        /*000b*/ 	.byte	0x5f, 0x5f, 0x43, 0x55, 0x44, 0x41, 0x5f, 0x50, 0x52, 0x45, 0x43, 0x5f, 0x53, 0x51, 0x52, 0x54
        /*001b*/ 	.byte	0x00
.L_1:


//--------------------- .nv.constant0.triton_poi_fused__native_batch_norm_legit_no_training_43 --------------------------
	.section	.nv.constant0.triton_poi_fused__native_batch_norm_legit_no_training_43,"a",@progbits
	.sectionflags	@""
	.align	4
.nv.constant0.triton_poi_fused__native_batch_norm_legit_no_training_43:
	.zero		580
